//
// Generated by NVIDIA NVVM Compiler
//
// Compiler Build ID: CL-36424714
// Cuda compilation tools, release 13.0, V13.0.88
// Based on NVVM 20.0.0
//

.version 9.0
.target sm_100
.address_size 64

	// .globl	_Z10replicate0iPc

.visible .entry _Z10replicate0iPc(
	.param .u32 _Z10replicate0iPc_param_0,
	.param .u64 .ptr .align 1 _Z10replicate0iPc_param_1
)
{


	ret;

}
	// .globl	_Z7mkFlagsiPiPc
.visible .entry _Z7mkFlagsiPiPc(
	.param .u32 _Z7mkFlagsiPiPc_param_0,
	.param .u64 .ptr .align 1 _Z7mkFlagsiPiPc_param_1,
	.param .u64 .ptr .align 1 _Z7mkFlagsiPiPc_param_2
)
{


	ret;

}
	// .globl	_Z10mult_pairsPiPfS0_iS0_
.visible .entry _Z10mult_pairsPiPfS0_iS0_(
	.param .u64 .ptr .align 1 _Z10mult_pairsPiPfS0_iS0__param_0,
	.param .u64 .ptr .align 1 _Z10mult_pairsPiPfS0_iS0__param_1,
	.param .u64 .ptr .align 1 _Z10mult_pairsPiPfS0_iS0__param_2,
	.param .u32 _Z10mult_pairsPiPfS0_iS0__param_3,
	.param .u64 .ptr .align 1 _Z10mult_pairsPiPfS0_iS0__param_4
)
{


	ret;

}
	// .globl	_Z18select_last_in_sgmiPiPfS0_
.visible .entry _Z18select_last_in_sgmiPiPfS0_(
	.param .u32 _Z18select_last_in_sgmiPiPfS0__param_0,
	.param .u64 .ptr .align 1 _Z18select_last_in_sgmiPiPfS0__param_1,
	.param .u64 .ptr .align 1 _Z18select_last_in_sgmiPiPfS0__param_2,
	.param .u64 .ptr .align 1 _Z18select_last_in_sgmiPiPfS0__param_3
)
{


	ret;

}


// ===== COMPILED SASS (sm_100) =====

	.target	sm_100

	.elftype	@"ET_EXEC"


//--------------------- .note.nv.tkinfo           --------------------------
	.section	.note.nv.tkinfo,"",@"SHT_NOTE"
	.sectionflags	@"SHF_NOTE_NV_TKINFO"
	.tkinfo
        /*0018*/ 	.word	0x00000002
        /*0030*/ 	.string	""
        /*0030*/ 	.string	"ptxas"
        /*0030*/ 	.string	"Cuda compilation tools, release 13.0, V13.0.88"
        /*0030*/ 	.string	"Build cuda_13.0.r13.0/compiler.36424714_0"
        /*0030*/ 	.string	"-arch sm_100 -m 64 "



//--------------------- .note.nv.cuinfo           --------------------------
	.section	.note.nv.cuinfo,"",@"SHT_NOTE"
	.sectionflags	@"SHF_NOTE_NV_CUINFO"
        /*0018*/ 	.short	0x0002
        /*001a*/ 	.short	0x0064
        /*001c*/ 	.short	0x0082
	.zero		2


//--------------------- .nv.info                  --------------------------
	.section	.nv.info,"",@"SHT_CUDA_INFO"
	.align	4


	//----- nvinfo : EIATTR_REGCOUNT
	.align		4
        /*0000*/ 	.byte	0x04, 0x2f
        /*0002*/ 	.short	(.L_1 - .L_0)
	.align		4
.L_0:
        /*0004*/ 	.word	index@(_Z10replicate0iPc)
        /*0008*/ 	.word	0x00000004


	//----- nvinfo : EIATTR_FRAME_SIZE
	.align		4
.L_1:
        /*000c*/ 	.byte	0x04, 0x11
        /*000e*/ 	.short	(.L_3 - .L_2)
	.align		4
.L_2:
        /*0010*/ 	.word	index@(_Z10replicate0iPc)
        /*0014*/ 	.word	0x00000000


	//----- nvinfo : EIATTR_REGCOUNT
	.align		4
.L_3:
        /*0018*/ 	.byte	0x04, 0x2f
        /*001a*/ 	.short	(.L_5 - .L_4)
	.align		4
.L_4:
        /*001c*/ 	.word	index@(_Z7mkFlagsiPiPc)
        /*0020*/ 	.word	0x00000004


	//----- nvinfo : EIATTR_FRAME_SIZE
	.align		4
.L_5:
        /*0024*/ 	.byte	0x04, 0x11
        /*0026*/ 	.short	(.L_7 - .L_6)
	.align		4
.L_6:
        /*0028*/ 	.word	index@(_Z7mkFlagsiPiPc)
        /*002c*/ 	.word	0x00000000


	//----- nvinfo : EIATTR_REGCOUNT
	.align		4
.L_7:
        /*0030*/ 	.byte	0x04, 0x2f
        /*0032*/ 	.short	(.L_9 - .L_8)
	.align		4
.L_8:
        /*0034*/ 	.word	index@(_Z10mult_pairsPiPfS0_iS0_)
        /*0038*/ 	.word	0x00000004


	//----- nvinfo : EIATTR_FRAME_SIZE
	.align		4
.L_9:
        /*003c*/ 	.byte	0x04, 0x11
        /*003e*/ 	.short	(.L_11 - .L_10)
	.align		4
.L_10:
        /*0040*/ 	.word	index@(_Z10mult_pairsPiPfS0_iS0_)
        /*0044*/ 	.word	0x00000000


	//----- nvinfo : EIATTR_REGCOUNT
	.align		4
.L_11:
        /*0048*/ 	.byte	0x04, 0x2f
        /*004a*/ 	.short	(.L_13 - .L_12)
	.align		4
.L_12:
        /*004c*/ 	.word	index@(_Z18select_last_in_sgmiPiPfS0_)
        /*0050*/ 	.word	0x00000004


	//----- nvinfo : EIATTR_FRAME_SIZE
	.align		4
.L_13:
        /*0054*/ 	.byte	0x04, 0x11
        /*0056*/ 	.short	(.L_15 - .L_14)
	.align		4
.L_14:
        /*0058*/ 	.word	index@(_Z18select_last_in_sgmiPiPfS0_)
        /*005c*/ 	.word	0x00000000


	//----- nvinfo : EIATTR_MIN_STACK_SIZE
	.align		4
.L_15:
        /*0060*/ 	.byte	0x04, 0x12
        /*0062*/ 	.short	(.L_17 - .L_16)
	.align		4
.L_16:
        /*0064*/ 	.word	index@(_Z18select_last_in_sgmiPiPfS0_)
        /*0068*/ 	.word	0x00000000


	//----- nvinfo : EIATTR_MIN_STACK_SIZE
	.align		4
.L_17:
        /*006c*/ 	.byte	0x04, 0x12
        /*006e*/ 	.short	(.L_19 - .L_18)
	.align		4
.L_18:
        /*0070*/ 	.word	index@(_Z10mult_pairsPiPfS0_iS0_)
        /*0074*/ 	.word	0x00000000


	//----- nvinfo : EIATTR_MIN_STACK_SIZE
	.align		4
.L_19:
        /*0078*/ 	.byte	0x04, 0x12
        /*007a*/ 	.short	(.L_21 - .L_20)
	.align		4
.L_20:
        /*007c*/ 	.word	index@(_Z7mkFlagsiPiPc)
        /*0080*/ 	.word	0x00000000


	//----- nvinfo : EIATTR_MIN_STACK_SIZE
	.align		4
.L_21:
        /*0084*/ 	.byte	0x04, 0x12
        /*0086*/ 	.short	(.L_23 - .L_22)
	.align		4
.L_22:
        /*0088*/ 	.word	index@(_Z10replicate0iPc)
        /*008c*/ 	.word	0x00000000
.L_23:


//--------------------- .nv.compat                --------------------------
	.section	.nv.compat,"",@"SHT_CUDA_COMPAT_INFO"
	.align	4
        /*0000*/ 	.byte	0x02, 0x09, 0x00, 0x00, 0x02, 0x02, 0x01, 0x00, 0x02, 0x05, 0x05, 0x00, 0x03, 0x07, 0x01, 0x01
        /*0010*/ 	.byte	0x02, 0x03, 0x00, 0x00, 0x02, 0x06, 0x01, 0x00, 0x04, 0x0b, 0x08, 0x00, 0x09, 0x00, 0x00, 0x00
        /*0020*/ 	.byte	0x00, 0x00, 0x00, 0x00


//--------------------- .nv.info._Z18select_last_in_sgmiPiPfS0_ --------------------------
	.section	.nv.info._Z18select_last_in_sgmiPiPfS0_,"",@"SHT_CUDA_INFO"
	.sectionflags	@""
	.align	4


	//----- nvinfo : EIATTR_CUDA_API_VERSION
	.align		4
        /*0000*/ 	.byte	0x04, 0x37
        /*0002*/ 	.short	(.L_25 - .L_24)
.L_24:
        /*0004*/ 	.word	0x00000082


	//----- nvinfo : EIATTR_KPARAM_INFO
	.align		4
.L_25:
        /*0008*/ 	.byte	0x04, 0x17
        /*000a*/ 	.short	(.L_27 - .L_26)
.L_26:
        /*000c*/ 	.word	0x00000000
        /*0010*/ 	.short	0x0003
        /*0012*/ 	.short	0x0018
        /*0014*/ 	.byte	0x00, 0xf5, 0x21, 0x00


	//----- nvinfo : EIATTR_KPARAM_INFO
	.align		4
.L_27:
        /*0018*/ 	.byte	0x04, 0x17
        /*001a*/ 	.short	(.L_29 - .L_28)
.L_28:
        /*001c*/ 	.word	0x00000000
        /*0020*/ 	.short	0x0002
        /*0022*/ 	.short	0x0010
        /*0024*/ 	.byte	0x00, 0xf5, 0x21, 0x00


	//----- nvinfo : EIATTR_KPARAM_INFO
	.align		4
.L_29:
        /*0028*/ 	.byte	0x04, 0x17
        /*002a*/ 	.short	(.L_31 - .L_30)
.L_30:
        /*002c*/ 	.word	0x00000000
        /*0030*/ 	.short	0x0001
        /*0032*/ 	.short	0x0008
        /*0034*/ 	.byte	0x00, 0xf5, 0x21, 0x00


	//----- nvinfo : EIATTR_KPARAM_INFO
	.align		4
.L_31:
        /*0038*/ 	.byte	0x04, 0x17
        /*003a*/ 	.short	(.L_33 - .L_32)
.L_32:
        /*003c*/ 	.word	0x00000000
        /*0040*/ 	.short	0x0000
        /*0042*/ 	.short	0x0000
        /*0044*/ 	.byte	0x00, 0xf0, 0x11, 0x00


	//----- nvinfo : EIATTR_SPARSE_MMA_MASK
	.align		4
.L_33:
        /*0048*/ 	.byte	0x03, 0x50
        /*004a*/ 	.short	0x0000


	//----- nvinfo : EIATTR_MAXREG_COUNT
	.align		4
        /*004c*/ 	.byte	0x03, 0x1b
        /*004e*/ 	.short	0x00ff


	//----- nvinfo : EIATTR_MERCURY_ISA_VERSION
	.align		4
        /*0050*/ 	.byte	0x03, 0x5f
        /*0052*/ 	.short	0x0101


	//----- nvinfo : EIATTR_VRC_CTA_INIT_COUNT
	.align		4
        /*0054*/ 	.byte	0x02, 0x4a
	.zero		1
	.zero		1


	//----- nvinfo : EIATTR_EXIT_INSTR_OFFSETS
	.align		4
        /*0058*/ 	.byte	0x04, 0x1c
        /*005a*/ 	.short	(.L_35 - .L_34)


	//   ....[0]....
.L_34:
        /*005c*/ 	.word	0x00000010


	//----- nvinfo : EIATTR_CBANK_PARAM_SIZE
	.align		4
.L_35:
        /*0060*/ 	.byte	0x03, 0x19
        /*0062*/ 	.short	0x0020


	//----- nvinfo : EIATTR_PARAM_CBANK
	.align		4
        /*0064*/ 	.byte	0x04, 0x0a
        /*0066*/ 	.short	(.L_37 - .L_36)
	.align		4
.L_36:
        /*0068*/ 	.word	index@(.nv.constant0._Z18select_last_in_sgmiPiPfS0_)
        /*006c*/ 	.short	0x0380
        /*006e*/ 	.short	0x0020


	//----- nvinfo : EIATTR_SW_WAR
	.align		4
.L_37:
        /*0070*/ 	.byte	0x04, 0x36
        /*0072*/ 	.short	(.L_39 - .L_38)
.L_38:
        /*0074*/ 	.word	0x00000008
.L_39:


//--------------------- .nv.info._Z10mult_pairsPiPfS0_iS0_ --------------------------
	.section	.nv.info._Z10mult_pairsPiPfS0_iS0_,"",@"SHT_CUDA_INFO"
	.sectionflags	@""
	.align	4


	//----- nvinfo : EIATTR_CUDA_API_VERSION
	.align		4
        /*0000*/ 	.byte	0x04, 0x37
        /*0002*/ 	.short	(.L_41 - .L_40)
.L_40:
        /*0004*/ 	.word	0x00000082


	//----- nvinfo : EIATTR_KPARAM_INFO
	.align		4
.L_41:
        /*0008*/ 	.byte	0x04, 0x17
        /*000a*/ 	.short	(.L_43 - .L_42)
.L_42:
        /*000c*/ 	.word	0x00000000
        /*0010*/ 	.short	0x0004
        /*0012*/ 	.short	0x0020
        /*0014*/ 	.byte	0x00, 0xf5, 0x21, 0x00


	//----- nvinfo : EIATTR_KPARAM_INFO
	.align		4
.L_43:
        /*0018*/ 	.byte	0x04, 0x17
        /*001a*/ 	.short	(.L_45 - .L_44)
.L_44:
        /*001c*/ 	.word	0x00000000
        /*0020*/ 	.short	0x0003
        /*0022*/ 	.short	0x0018
        /*0024*/ 	.byte	0x00, 0xf0, 0x11, 0x00


	//----- nvinfo : EIATTR_KPARAM_INFO
	.align		4
.L_45:
        /*0028*/ 	.byte	0x04, 0x17
        /*002a*/ 	.short	(.L_47 - .L_46)
.L_46:
        /*002c*/ 	.word	0x00000000
        /*0030*/ 	.short	0x0002
        /*0032*/ 	.short	0x0010
        /*0034*/ 	.byte	0x00, 0xf5, 0x21, 0x00


	//----- nvinfo : EIATTR_KPARAM_INFO
	.align		4
.L_47:
        /*0038*/ 	.byte	0x04, 0x17
        /*003a*/ 	.short	(.L_49 - .L_48)
.L_48:
        /*003c*/ 	.word	0x00000000
        /*0040*/ 	.short	0x0001
        /*0042*/ 	.short	0x0008
        /*0044*/ 	.byte	0x00, 0xf5, 0x21, 0x00


	//----- nvinfo : EIATTR_KPARAM_INFO
	.align		4
.L_49:
        /*0048*/ 	.byte	0x04, 0x17
        /*004a*/ 	.short	(.L_51 - .L_50)
.L_50:
        /*004c*/ 	.word	0x00000000
        /*0050*/ 	.short	0x0000
        /*0052*/ 	.short	0x0000
        /*0054*/ 	.byte	0x00, 0xf5, 0x21, 0x00


	//----- nvinfo : EIATTR_SPARSE_MMA_MASK
	.align		4
.L_51:
        /*0058*/ 	.byte	0x03, 0x50
        /*005a*/ 	.short	0x0000


	//----- nvinfo : EIATTR_MAXREG_COUNT
	.align		4
        /*005c*/ 	.byte	0x03, 0x1b
        /*005e*/ 	.short	0x00ff


	//----- nvinfo : EIATTR_MERCURY_ISA_VERSION
	.align		4
        /*0060*/ 	.byte	0x03, 0x5f
        /*0062*/ 	.short	0x0101


	//----- nvinfo : EIATTR_VRC_CTA_INIT_COUNT
	.align		4
        /*0064*/ 	.byte	0x02, 0x4a
	.zero		1
	.zero		1


	//----- nvinfo : EIATTR_EXIT_INSTR_OFFSETS
	.align		4
        /*0068*/ 	.byte	0x04, 0x1c
        /*006a*/ 	.short	(.L_53 - .L_52)


	//   ....[0]....
.L_52:
        /*006c*/ 	.word	0x00000010


	//----- nvinfo : EIATTR_CBANK_PARAM_SIZE
	.align		4
.L_53:
        /*0070*/ 	.byte	0x03, 0x19
        /*0072*/ 	.short	0x0028


	//----- nvinfo : EIATTR_PARAM_CBANK
	.align		4
        /*0074*/ 	.byte	0x04, 0x0a
        /*0076*/ 	.short	(.L_55 - .L_54)
	.align		4
.L_54:
        /*0078*/ 	.word	index@(.nv.constant0._Z10mult_pairsPiPfS0_iS0_)
        /*007c*/ 	.short	0x0380
        /*007e*/ 	.short	0x0028


	//----- nvinfo : EIATTR_SW_WAR
	.align		4
.L_55:
        /*0080*/ 	.byte	0x04, 0x36
        /*0082*/ 	.short	(.L_57 - .L_56)
.L_56:
        /*0084*/ 	.word	0x00000008
.L_57:


//--------------------- .nv.info._Z7mkFlagsiPiPc  --------------------------
	.section	.nv.info._Z7mkFlagsiPiPc,"",@"SHT_CUDA_INFO"
	.sectionflags	@""
	.align	4


	//----- nvinfo : EIATTR_CUDA_API_VERSION
	.align		4
        /*0000*/ 	.byte	0x04, 0x37
        /*0002*/ 	.short	(.L_59 - .L_58)
.L_58:
        /*0004*/ 	.word	0x00000082


	//----- nvinfo : EIATTR_KPARAM_INFO
	.align		4
.L_59:
        /*0008*/ 	.byte	0x04, 0x17
        /*000a*/ 	.short	(.L_61 - .L_60)
.L_60:
        /*000c*/ 	.word	0x00000000
        /*0010*/ 	.short	0x0002
        /*0012*/ 	.short	0x0010
        /*0014*/ 	.byte	0x00, 0xf5, 0x21, 0x00


	//----- nvinfo : EIATTR_KPARAM_INFO
	.align		4
.L_61:
        /*0018*/ 	.byte	0x04, 0x17
        /*001a*/ 	.short	(.L_63 - .L_62)
.L_62:
        /*001c*/ 	.word	0x00000000
        /*0020*/ 	.short	0x0001
        /*0022*/ 	.short	0x0008
        /*0024*/ 	.byte	0x00, 0xf5, 0x21, 0x00


	//----- nvinfo : EIATTR_KPARAM_INFO
	.align		4
.L_63:
        /*0028*/ 	.byte	0x04, 0x17
        /*002a*/ 	.short	(.L_65 - .L_64)
.L_64:
        /*002c*/ 	.word	0x00000000
        /*0030*/ 	.short	0x0000
        /*0032*/ 	.short	0x0000
        /*0034*/ 	.byte	0x00, 0xf0, 0x11, 0x00


	//----- nvinfo : EIATTR_SPARSE_MMA_MASK
	.align		4
.L_65:
        /*0038*/ 	.byte	0x03, 0x50
        /*003a*/ 	.short	0x0000


	//----- nvinfo : EIATTR_MAXREG_COUNT
	.align		4
        /*003c*/ 	.byte	0x03, 0x1b
        /*003e*/ 	.short	0x00ff


	//----- nvinfo : EIATTR_MERCURY_ISA_VERSION
	.align		4
        /*0040*/ 	.byte	0x03, 0x5f
        /*0042*/ 	.short	0x0101


	//----- nvinfo : EIATTR_VRC_CTA_INIT_COUNT
	.align		4
        /*0044*/ 	.byte	0x02, 0x4a
	.zero		1
	.zero		1


	//----- nvinfo : EIATTR_EXIT_INSTR_OFFSETS
	.align		4
        /*0048*/ 	.byte	0x04, 0x1c
        /*004a*/ 	.short	(.L_67 - .L_66)


	//   ....[0]....
.L_66:
        /*004c*/ 	.word	0x00000010


	//----- nvinfo : EIATTR_CBANK_PARAM_SIZE
	.align		4
.L_67:
        /*0050*/ 	.byte	0x03, 0x19
        /*0052*/ 	.short	0x0018


	//----- nvinfo : EIATTR_PARAM_CBANK
	.align		4
        /*0054*/ 	.byte	0x04, 0x0a
        /*0056*/ 	.short	(.L_69 - .L_68)
	.align		4
.L_68:
        /*0058*/ 	.word	index@(.nv.constant0._Z7mkFlagsiPiPc)
        /*005c*/ 	.short	0x0380
        /*005e*/ 	.short	0x0018


	//----- nvinfo : EIATTR_SW_WAR
	.align		4
.L_69:
        /*0060*/ 	.byte	0x04, 0x36
        /*0062*/ 	.short	(.L_71 - .L_70)
.L_70:
        /*0064*/ 	.word	0x00000008
.L_71:


//--------------------- .nv.info._Z10replicate0iPc --------------------------
	.section	.nv.info._Z10replicate0iPc,"",@"SHT_CUDA_INFO"
	.sectionflags	@""
	.align	4


	//----- nvinfo : EIATTR_CUDA_API_VERSION
	.align		4
        /*0000*/ 	.byte	0x04, 0x37
        /*0002*/ 	.short	(.L_73 - .L_72)
.L_72:
        /*0004*/ 	.word	0x00000082


	//----- nvinfo : EIATTR_KPARAM_INFO
	.align		4
.L_73:
        /*0008*/ 	.byte	0x04, 0x17
        /*000a*/ 	.short	(.L_75 - .L_74)
.L_74:
        /*000c*/ 	.word	0x00000000
        /*0010*/ 	.short	0x0001
        /*0012*/ 	.short	0x0008
        /*0014*/ 	.byte	0x00, 0xf5, 0x21, 0x00


	//----- nvinfo : EIATTR_KPARAM_INFO
	.align		4
.L_75:
        /*0018*/ 	.byte	0x04, 0x17
        /*001a*/ 	.short	(.L_77 - .L_76)
.L_76:
        /*001c*/ 	.word	0x00000000
        /*0020*/ 	.short	0x0000
        /*0022*/ 	.short	0x0000
        /*0024*/ 	.byte	0x00, 0xf0, 0x11, 0x00


	//----- nvinfo : EIATTR_SPARSE_MMA_MASK
	.align		4
.L_77:
        /*0028*/ 	.byte	0x03, 0x50
        /*002a*/ 	.short	0x0000


	//----- nvinfo : EIATTR_MAXREG_COUNT
	.align		4
        /*002c*/ 	.byte	0x03, 0x1b
        /*002e*/ 	.short	0x00ff


	//----- nvinfo : EIATTR_MERCURY_ISA_VERSION
	.align		4
        /*0030*/ 	.byte	0x03, 0x5f
        /*0032*/ 	.short	0x0101


	//----- nvinfo : EIATTR_VRC_CTA_INIT_COUNT
	.align		4
        /*0034*/ 	.byte	0x02, 0x4a
	.zero		1
	.zero		1


	//----- nvinfo : EIATTR_EXIT_INSTR_OFFSETS
	.align		4
        /*0038*/ 	.byte	0x04, 0x1c
        /*003a*/ 	.short	(.L_79 - .L_78)


	//   ....[0]....
.L_78:
        /*003c*/ 	.word	0x00000010


	//----- nvinfo : EIATTR_CBANK_PARAM_SIZE
	.align		4
.L_79:
        /*0040*/ 	.byte	0x03, 0x19
        /*0042*/ 	.short	0x0010


	//----- nvinfo : EIATTR_PARAM_CBANK
	.align		4
        /*0044*/ 	.byte	0x04, 0x0a
        /*0046*/ 	.short	(.L_81 - .L_80)
	.align		4
.L_80:
        /*0048*/ 	.word	index@(.nv.constant0._Z10replicate0iPc)
        /*004c*/ 	.short	0x0380
        /*004e*/ 	.short	0x0010


	//----- nvinfo : EIATTR_SW_WAR
	.align		4
.L_81:
        /*0050*/ 	.byte	0x04, 0x36
        /*0052*/ 	.short	(.L_83 - .L_82)
.L_82:
        /*0054*/ 	.word	0x00000008
.L_83:


//--------------------- .nv.callgraph             --------------------------
	.section	.nv.callgraph,"",@"SHT_CUDA_CALLGRAPH"
	.align	4
	.sectionentsize	8
	.align		4
        /*0000*/ 	.word	0x00000000
	.align		4
        /*0004*/ 	.word	0xffffffff
	.align		4
        /*0008*/ 	.word	0x00000000
	.align		4
        /*000c*/ 	.word	0xfffffffe
	.align		4
        /*0010*/ 	.word	0x00000000
	.align		4
        /*0014*/ 	.word	0xfffffffd
	.align		4
        /*0018*/ 	.word	0x00000000
	.align		4
        /*001c*/ 	.word	0xfffffffc


//--------------------- .text._Z18select_last_in_sgmiPiPfS0_ --------------------------
	.section	.text._Z18select_last_in_sgmiPiPfS0_,"ax",@progbits
	.align	128
        .global         _Z18select_last_in_sgmiPiPfS0_
        .type           _Z18select_last_in_sgmiPiPfS0_,@function
        .size           _Z18select_last_in_sgmiPiPfS0_,(.L_x_4 - _Z18select_last_in_sgmiPiPfS0_)
        .other          _Z18select_last_in_sgmiPiPfS0_,@"STO_CUDA_ENTRY STV_DEFAULT"
_Z18select_last_in_sgmiPiPfS0_:
.text._Z18select_last_in_sgmiPiPfS0_:
[----:B------:R-:W-:Y:S01]  /*0000*/  LDC R1, c[0x0][0x37c] ;  /* 0x0000df00ff017b82 */ /* 0x000fe20000000800 */
[----:B------:R-:W-:Y:S05]  /*0010*/  EXIT ;  /* 0x000000000000794d */ /* 0x000fea0003800000 */
.L_x_0:
[----:B------:R-:W-:-:S00]  /*0020*/  BRA `(.L_x_0) ;  /* 0xfffffffc00fc7947 */ /* 0x000fc0000383ffff */
[----:B------:R-:W-:-:S00]  /*0030*/  NOP ;  /* 0x0000000000007918 */ /* 0x000fc00000000000 */
        /* <DEDUP_REMOVED lines=12> */
.L_x_4:


//--------------------- .text._Z10mult_pairsPiPfS0_iS0_ --------------------------
	.section	.text._Z10mult_pairsPiPfS0_iS0_,"ax",@progbits
	.align	128
        .global         _Z10mult_pairsPiPfS0_iS0_
        .type           _Z10mult_pairsPiPfS0_iS0_,@function
        .size           _Z10mult_pairsPiPfS0_iS0_,(.L_x_5 - _Z10mult_pairsPiPfS0_iS0_)
        .other          _Z10mult_pairsPiPfS0_iS0_,@"STO_CUDA_ENTRY STV_DEFAULT"
_Z10mult_pairsPiPfS0_iS0_:
.text._Z10mult_pairsPiPfS0_iS0_:
[----:B------:R-:W-:Y:S01]  /*0000*/  LDC R1, c[0x0][0x37c] ;  /* 0x0000df00ff017b82 */ /* 0x000fe20000000800 */
[----:B------:R-:W-:Y:S05]  /*0010*/  EXIT ;  /* 0x000000000000794d */ /* 0x000fea0003800000 */
.L_x_1:
        /* <DEDUP_REMOVED lines=14> */
.L_x_5:


//--------------------- .text._Z7mkFlagsiPiPc     --------------------------
	.section	.text._Z7mkFlagsiPiPc,"ax",@progbits
	.align	128
        .global         _Z7mkFlagsiPiPc
        .type           _Z7mkFlagsiPiPc,@function
        .size           _Z7mkFlagsiPiPc,(.L_x_6 - _Z7mkFlagsiPiPc)
        .other          _Z7mkFlagsiPiPc,@"STO_CUDA_ENTRY STV_DEFAULT"
_Z7mkFlagsiPiPc:
.text._Z7mkFlagsiPiPc:
[----:B------:R-:W-:Y:S01]  /*0000*/  LDC R1, c[0x0][0x37c] ;  /* 0x0000df00ff017b82 */ /* 0x000fe20000000800 */
[----:B------:R-:W-:Y:S05]  /*0010*/  EXIT ;  /* 0x000000000000794d */ /* 0x000fea0003800000 */
.L_x_2:
        /* <DEDUP_REMOVED lines=14> */
.L_x_6:


//--------------------- .text._Z10replicate0iPc   --------------------------
	.section	.text._Z10replicate0iPc,"ax",@progbits
	.align	128
        .global         _Z10replicate0iPc
        .type           _Z10replicate0iPc,@function
        .size           _Z10replicate0iPc,(.L_x_7 - _Z10replicate0iPc)
        .other          _Z10replicate0iPc,@"STO_CUDA_ENTRY STV_DEFAULT"
_Z10replicate0iPc:
.text._Z10replicate0iPc:
[----:B------:R-:W-:Y:S01]  /*0000*/  LDC R1, c[0x0][0x37c] ;  /* 0x0000df00ff017b82 */ /* 0x000fe20000000800 */
[----:B------:R-:W-:Y:S05]  /*0010*/  EXIT ;  /* 0x000000000000794d */ /* 0x000fea0003800000 */
.L_x_3:
        /* <DEDUP_REMOVED lines=14> */
.L_x_7:


//--------------------- .nv.shared.reserved.0     --------------------------
	.section	.nv.shared.reserved.0,"aw",@nobits
	.weak		__nv_reservedSMEM_offset_0_alias
	.size		__nv_reservedSMEM_offset_0_alias, 0, 64
	.other		__nv_reservedSMEM_offset_0_alias,@"STO_CUDA_RESERVED_SHARED STV_DEFAULT"
__nv_reservedSMEM_offset_0_alias:
	.zero		0
	.zero		64


//--------------------- .nv.constant0._Z18select_last_in_sgmiPiPfS0_ --------------------------
	.section	.nv.constant0._Z18select_last_in_sgmiPiPfS0_,"a",@progbits
	.sectionflags	@""
	.align	4
.nv.constant0._Z18select_last_in_sgmiPiPfS0_:
	.zero		928


//--------------------- .nv.constant0._Z10mult_pairsPiPfS0_iS0_ --------------------------
	.section	.nv.constant0._Z10mult_pairsPiPfS0_iS0_,"a",@progbits
	.sectionflags	@""
	.align	4
.nv.constant0._Z10mult_pairsPiPfS0_iS0_:
	.zero		936


//--------------------- .nv.constant0._Z7mkFlagsiPiPc --------------------------
	.section	.nv.constant0._Z7mkFlagsiPiPc,"a",@progbits
	.sectionflags	@""
	.align	4
.nv.constant0._Z7mkFlagsiPiPc:
	.zero		920


//--------------------- .nv.constant0._Z10replicate0iPc --------------------------
	.section	.nv.constant0._Z10replicate0iPc,"a",@progbits
	.sectionflags	@""
	.align	4
.nv.constant0._Z10replicate0iPc:
	.zero		912


//--------------------- SYMBOLS --------------------------

	.type		.nv.reservedSmem.offset0,@object
	.size		.nv.reservedSmem.offset0,0x4
